	.headerflags	@"EF_CUDA_TEXMODE_UNIFIED EF_CUDA_64BIT_ADDRESS EF_CUDA_ACCELERATORS EF_CUDA_SM90 EF_CUDA_VIRTUAL_SM(EF_CUDA_SM90)"
	.elftype	@"ET_EXEC"


//--------------------- .nv.info                  --------------------------
	.section	.nv.info,"",@"SHT_CUDA_INFO"
	.align	4


	//----- nvinfo : EIATTR_REGCOUNT
	.align		4
        /*0000*/ 	.byte	0x04, 0x2f
        /*0002*/ 	.short	(.L_1 - .L_0)
	.align		4
.L_0:
        /*0004*/ 	.word	index@(triton_poi_fused_max_pool2d_with_indices_34)
        /*0008*/ 	.word	0x00000027


	//----- nvinfo : EIATTR_MIN_STACK_SIZE
	.align		4
.L_1:
        /*000c*/ 	.byte	0x04, 0x12
        /*000e*/ 	.short	(.L_3 - .L_2)
	.align		4
.L_2:
        /*0010*/ 	.word	index@(triton_poi_fused_max_pool2d_with_indices_34)
        /*0014*/ 	.word	0x00000000


	//----- nvinfo : EIATTR_FRAME_SIZE
	.align		4
.L_3:
        /*0018*/ 	.byte	0x04, 0x11
        /*001a*/ 	.short	(.L_5 - .L_4)
	.align		4
.L_4:
        /*001c*/ 	.word	index@(triton_poi_fused_max_pool2d_with_indices_34)
        /*0020*/ 	.word	0x00000000


	//----- nvinfo : EIATTR_MIN_STACK_SIZE
	.align		4
.L_5:
        /*0024*/ 	.byte	0x04, 0x12
        /*0026*/ 	.short	(.L_7 - .L_6)
	.align		4
.L_6:
        /*0028*/ 	.word	index@(triton_poi_fused_max_pool2d_with_indices_34)
        /*002c*/ 	.word	0x00000000
.L_7:


//--------------------- .nv.info.triton_poi_fused_max_pool2d_with_indices_34 --------------------------
	.section	.nv.info.triton_poi_fused_max_pool2d_with_indices_34,"",@"SHT_CUDA_INFO"
	.sectionflags	@""
	.align	4


	//----- nvinfo : EIATTR_CUDA_API_VERSION
	.align		4
        /*0000*/ 	.byte	0x04, 0x37
        /*0002*/ 	.short	(.L_9 - .L_8)
.L_8:
        /*0004*/ 	.word	0x0000007c


	//----- nvinfo : EIATTR_KPARAM_INFO
	.align		4
.L_9:
        /*0008*/ 	.byte	0x04, 0x17
        /*000a*/ 	.short	(.L_11 - .L_10)
.L_10:
        /*000c*/ 	.word	0x00000000
        /*0010*/ 	.short	0x0003
        /*0012*/ 	.short	0x0018
        /*0014*/ 	.byte	0x00, 0xf0, 0x11, 0x00


	//----- nvinfo : EIATTR_KPARAM_INFO
	.align		4
.L_11:
        /*0018*/ 	.byte	0x04, 0x17
        /*001a*/ 	.short	(.L_13 - .L_12)
.L_12:
        /*001c*/ 	.word	0x00000000
        /*0020*/ 	.short	0x0002
        /*0022*/ 	.short	0x0010
        /*0024*/ 	.byte	0x00, 0xf4, 0x21, 0x00


	//----- nvinfo : EIATTR_KPARAM_INFO
	.align		4
.L_13:
        /*0028*/ 	.byte	0x04, 0x17
        /*002a*/ 	.short	(.L_15 - .L_14)
.L_14:
        /*002c*/ 	.word	0x00000000
        /*0030*/ 	.short	0x0001
        /*0032*/ 	.short	0x0008
        /*0034*/ 	.byte	0x00, 0xf4, 0x21, 0x00


	//----- nvinfo : EIATTR_KPARAM_INFO
	.align		4
.L_15:
        /*0038*/ 	.byte	0x04, 0x17
        /*003a*/ 	.short	(.L_17 - .L_16)
.L_16:
        /*003c*/ 	.word	0x00000000
        /*0040*/ 	.short	0x0000
        /*0042*/ 	.short	0x0000
        /*0044*/ 	.byte	0x00, 0xf4, 0x21, 0x00


	//----- nvinfo : EIATTR_SPARSE_MMA_MASK
	.align		4
.L_17:
        /*0048*/ 	.byte	0x03, 0x50
        /*004a*/ 	.short	0x0000


	//----- nvinfo : EIATTR_MAXREG_COUNT
	.align		4
        /*004c*/ 	.byte	0x03, 0x1b
        /*004e*/ 	.short	0x00ff


	//----- nvinfo : EIATTR_EXIT_INSTR_OFFSETS
	.align		4
        /*0050*/ 	.byte	0x04, 0x1c
        /*0052*/ 	.short	(.L_19 - .L_18)


	//   ....[0]....
.L_18:
        /*0054*/ 	.word	0x00001000


	//   ....[1]....
        /*0058*/ 	.word	0x00001030


	//----- nvinfo : EIATTR_REQNTID
	.align		4
.L_19:
        /*005c*/ 	.byte	0x04, 0x10
        /*005e*/ 	.short	(.L_21 - .L_20)
.L_20:
        /*0060*/ 	.word	0x00000080
        /*0064*/ 	.word	0x00000001
        /*0068*/ 	.word	0x00000001


	//----- nvinfo : EIATTR_CBANK_PARAM_SIZE
	.align		4
.L_21:
        /*006c*/ 	.byte	0x03, 0x19
        /*006e*/ 	.short	0x001c


	//----- nvinfo : EIATTR_PARAM_CBANK
	.align		4
        /*0070*/ 	.byte	0x04, 0x0a
        /*0072*/ 	.short	(.L_23 - .L_22)
	.align		4
.L_22:
        /*0074*/ 	.word	index@(.nv.constant0.triton_poi_fused_max_pool2d_with_indices_34)
        /*0078*/ 	.short	0x0210
        /*007a*/ 	.short	0x001c


	//----- nvinfo : EIATTR_SW_WAR
	.align		4
.L_23:
        /*007c*/ 	.byte	0x04, 0x36
        /*007e*/ 	.short	(.L_25 - .L_24)
.L_24:
        /*0080*/ 	.word	0x00000008
.L_25:


//--------------------- .nv.callgraph             --------------------------
	.section	.nv.callgraph,"",@"SHT_CUDA_CALLGRAPH"
	.align	4
	.sectionentsize	8
	.align		4
        /*0000*/ 	.word	0x00000000
	.align		4
        /*0004*/ 	.word	0xffffffff
	.align		4
        /*0008*/ 	.word	0x00000000
	.align		4
        /*000c*/ 	.word	0xfffffffe
	.align		4
        /*0010*/ 	.word	0x00000000
	.align		4
        /*0014*/ 	.word	0xfffffffd
	.align		4
        /*0018*/ 	.word	0x00000000
	.align		4
        /*001c*/ 	.word	0xfffffffc


//--------------------- .text.triton_poi_fused_max_pool2d_with_indices_34 --------------------------
	.section	.text.triton_poi_fused_max_pool2d_with_indices_34,"ax",@progbits
	.sectionflags	@"SHF_BARRIERS=1"
	.align	128
        .global         triton_poi_fused_max_pool2d_with_indices_34
        .type           triton_poi_fused_max_pool2d_with_indices_34,@function
        .size           triton_poi_fused_max_pool2d_with_indices_34,(.L_x_1 - triton_poi_fused_max_pool2d_with_indices_34)
        .other          triton_poi_fused_max_pool2d_with_indices_34,@"STO_CUDA_ENTRY STV_DEFAULT"
triton_poi_fused_max_pool2d_with_indices_34:
.text.triton_poi_fused_max_pool2d_with_indices_34:
[----:B------:R-:W0:Y:S02]  /*0000*/  LDC R1, c[0x0][0x28] ;  /* 0x00000a00ff017b82 */ /* 0x000e240000000800 */
[----:B------:R-:W1:Y:S01]  /*0010*/  S2R R36, SR_TID.X ;  /* 0x0000000000247919 */ /* 0x000e620000002100 */
[----:B------:R-:W2:Y:S01]  /*0020*/  LDC.64 R32, c[0x0][0x210] ;  /* 0x00008400ff207b82 */ /* 0x000ea20000000a00 */
[----:B------:R-:W-:Y:S02]  /*0030*/  CS2R R16, SRZ ;  /* 0x0000000000107805 */ /* 0x000fe4000001ff00 */
[----:B------:R-:W-:Y:S01]  /*0040*/  CS2R R18, SRZ ;  /* 0x0000000000127805 */ /* 0x000fe2000001ff00 */
[----:B------:R-:W3:Y:S01]  /*0050*/  S2R R0, SR_CTAID.X ;  /* 0x0000000000007919 */ /* 0x000ee20000002500 */
[----:B------:R-:W-:Y:S02]  /*0060*/  CS2R R12, SRZ ;  /* 0x00000000000c7805 */ /* 0x000fe4000001ff00 */
[----:B------:R-:W-:Y:S01]  /*0070*/  CS2R R14, SRZ ;  /* 0x00000000000e7805 */ /* 0x000fe2000001ff00 */
[----:B------:R-:W-:Y:S01]  /*0080*/  ULDC.64 UR6, c[0x0][0x208] ;  /* 0x0000820000067ab9 */ /* 0x000fe20000000a00 */
[----:B------:R-:W-:Y:S01]  /*0090*/  CS2R R10, SRZ ;  /* 0x00000000000a7805 */ /* 0x000fe2000001ff00 */
[----:B------:R-:W4:Y:S01]  /*00a0*/  S2UR UR5, SR_CgaCtaId ;  /* 0x00000000000579c3 */ /* 0x000f220000008800 */
[----:B------:R-:W-:Y:S01]  /*00b0*/  UMOV UR4, 0x400 ;  /* 0x0000040000047882 */ /* 0x000fe20000000000 */
[----:B------:R-:W-:Y:S01]  /*00c0*/  ULDC.64 UR8, c[0x0][0x218] ;  /* 0x0000860000087ab9 */ /* 0x000fe20000000a00 */
[----:B-1----:R-:W-:-:S02]  /*00d0*/  IMAD.SHL.U32 R2, R36, 0x8, RZ ;  /* 0x0000000824027824 */ /* 0x002fc400078e00ff */
[----:B---3--:R-:W-:-:S03]  /*00e0*/  IMAD.SHL.U32 R0, R0, 0x400, RZ ;  /* 0x0000040000007824 */ /* 0x008fc600078e00ff */
[----:B------:R-:W-:-:S04]  /*00f0*/  LOP3.LUT R2, R2, 0x3f8, RZ, 0xc0, !PT ;  /* 0x000003f802027812 */ /* 0x000fc800078ec0ff */
[----:B------:R-:W-:-:S04]  /*0100*/  LOP3.LUT R7, R0, R2, RZ, 0xfc, !PT ;  /* 0x0000000200077212 */ /* 0x000fc800078efcff */
[C---:B------:R-:W-:Y:S01]  /*0110*/  ISETP.GE.AND P0, PT, R7.reuse, 0x24c00, PT ;  /* 0x00024c000700780c */ /* 0x040fe20003f06270 */
[----:B------:R-:W-:-:S04]  /*0120*/  IMAD.HI R4, R7, 0x2aaaaaab, RZ ;  /* 0x2aaaaaab07047827 */ /* 0x000fc800078e02ff */
[----:B------:R-:W-:Y:S01]  /*0130*/  IMAD.HI R6, R7, 0x30c30c31, RZ ;  /* 0x30c30c3107067827 */ /* 0x000fe200078e02ff */
[----:B------:R-:W-:-:S04]  /*0140*/  SHF.R.U32.HI R5, RZ, 0x1f, R4 ;  /* 0x0000001fff057819 */ /* 0x000fc80000011604 */
[----:B------:R-:W-:Y:S01]  /*0150*/  LEA.HI.SX32 R5, R4, R5, 0x19 ;  /* 0x0000000504057211 */ /* 0x000fe200078fcaff */
[----:B------:R-:W-:Y:S01]  /*0160*/  IMAD.MOV.U32 R4, RZ, RZ, RZ ;  /* 0x000000ffff047224 */ /* 0x000fe200078e00ff */
[----:B------:R-:W-:-:S03]  /*0170*/  SHF.R.U32.HI R9, RZ, 0x1f, R6 ;  /* 0x0000001fff097819 */ /* 0x000fc60000011606 */
[----:B------:R-:W-:Y:S01]  /*0180*/  IMAD.HI R3, R5, -0x6db6db6d, R4 ;  /* 0x9249249305037827 */ /* 0x000fe200078e0204 */
[----:B------:R-:W-:-:S04]  /*0190*/  LEA.HI R9, R6, R9, RZ, 0x16 ;  /* 0x0000000906097211 */ /* 0x000fc800078fb0ff */
[----:B------:R-:W-:-:S04]  /*01a0*/  SHF.R.U32.HI R4, RZ, 0x1f, R3 ;  /* 0x0000001fff047819 */ /* 0x000fc80000011603 */
[----:B------:R-:W-:-:S05]  /*01b0*/  LEA.HI.SX32 R4, R3, R4, 0x1e ;  /* 0x0000000403047211 */ /* 0x000fca00078ff2ff */
[----:B------:R-:W-:-:S04]  /*01c0*/  IMAD R4, R4, -0x7, R5 ;  /* 0xfffffff904047824 */ /* 0x000fc800078e0205 */
[----:B------:R-:W-:Y:S02]  /*01d0*/  IMAD R3, R9, 0xe, R4 ;  /* 0x0000000e09037824 */ /* 0x000fe400078e0204 */
[----:B------:R-:W-:Y:S02]  /*01e0*/  IMAD R4, R5, -0x300, R7 ;  /* 0xfffffd0005047824 */ /* 0x000fe400078e0207 */
[----:B------:R-:W-:-:S04]  /*01f0*/  IMAD R3, R3, 0x1200, RZ ;  /* 0x0000120003037824 */ /* 0x000fc800078e02ff */
[----:B------:R-:W-:Y:S02]  /*0200*/  VIADD R25, R3, 0x900 ;  /* 0x0000090003197836 */ /* 0x000fe40000000000 */
[C---:B------:R-:W-:Y:S02]  /*0210*/  IMAD.IADD R7, R4.reuse, 0x1, R3 ;  /* 0x0000000104077824 */ /* 0x040fe400078e0203 */
[----:B------:R-:W-:Y:S02]  /*0220*/  IMAD.IADD R21, R4, 0x1, R25 ;  /* 0x0000000104157824 */ /* 0x000fe400078e0219 */
[----:B--2---:R-:W-:-:S04]  /*0230*/  IMAD.WIDE R6, R7, 0x4, R32 ;  /* 0x0000000407067825 */ /* 0x004fc800078e0220 */
[----:B------:R-:W-:Y:S01]  /*0240*/  IMAD.WIDE R20, R21, 0x4, R32 ;  /* 0x0000000415147825 */ /* 0x000fe200078e0220 */
[----:B------:R-:W2:Y:S04]  /*0250*/  @!P0 LDG.E.128 R16, desc[UR6][R6.64] ;  /* 0x0000000606108981 */ /* 0x000ea8000c1e1d00 */
[----:B------:R-:W2:Y:S01]  /*0260*/  @!P0 LDG.E.128 R12, desc[UR6][R20.64] ;  /* 0x00000006140c8981 */ /* 0x000ea2000c1e1d00 */
[----:B------:R-:W-:Y:S01]  /*0270*/  VIADD R22, R3, 0x7e00 ;  /* 0x00007e0003167836 */ /* 0x000fe20000000000 */
[----:B------:R-:W-:-:S03]  /*0280*/  CS2R R8, SRZ ;  /* 0x0000000000087805 */ /* 0x000fc6000001ff00 */
[----:B------:R-:W-:-:S04]  /*0290*/  IMAD.IADD R27, R4, 0x1, R22 ;  /* 0x00000001041b7824 */ /* 0x000fc800078e0216 */
[----:B------:R-:W-:-:S05]  /*02a0*/  IMAD.WIDE R26, R27, 0x4, R32 ;  /* 0x000000041b1a7825 */ /* 0x000fca00078e0220 */
[----:B------:R-:W3:Y:S01]  /*02b0*/  @!P0 LDG.E.128 R8, desc[UR6][R26.64] ;  /* 0x000000061a088981 */ /* 0x000ee2000c1e1d00 */
[----:B------:R-:W-:Y:S02]  /*02c0*/  LOP3.LUT R30, R0, 0x4, R2, 0xfe, !PT ;  /* 0x00000004001e7812 */ /* 0x000fe400078efe02 */
[----:B--2---:R-:W-:Y:S02]  /*02d0*/  FSETP.GT.AND P6, PT, R15, R19, PT ;  /* 0x000000130f00720b */ /* 0x004fe40003fc4000 */
[C---:B------:R-:W-:Y:S02]  /*02e0*/  FSETP.GT.AND P5, PT, R14.reuse, R18, PT ;  /* 0x000000120e00720b */ /* 0x040fe40003fa4000 */
[----:B------:R-:W-:Y:S02]  /*02f0*/  FSETP.GT.AND P4, PT, R13, R17, PT ;  /* 0x000000110d00720b */ /* 0x000fe40003f84000 */
[----:B------:R-:W-:Y:S02]  /*0300*/  FSETP.NAN.AND P2, PT, R15, R15, PT ;  /* 0x0000000f0f00720b */ /* 0x000fe40003f48000 */
[----:B------:R-:W-:-:S02]  /*0310*/  FSETP.NAN.AND P1, PT, R14, R14, PT ;  /* 0x0000000e0e00720b */ /* 0x000fc40003f28000 */
[----:B------:R-:W-:Y:S02]  /*0320*/  FSETP.GT.AND P3, PT, R12, R16, PT ;  /* 0x000000100c00720b */ /* 0x000fe40003f64000 */
[----:B------:R-:W-:Y:S02]  /*0330*/  P2R R7, PR, RZ, 0x10 ;  /* 0x00000010ff077803 */ /* 0x000fe40000000000 */
[----:B------:R-:W-:Y:S02]  /*0340*/  @!P6 SEL R15, R15, R19, P2 ;  /* 0x000000130f0fe207 */ /* 0x000fe40001000000 */
[----:B------:R-:W-:Y:S02]  /*0350*/  @!P5 SEL R14, R14, R18, P1 ;  /* 0x000000120e0ed207 */ /* 0x000fe40000800000 */
[----:B------:R-:W-:Y:S02]  /*0360*/  CS2R R18, SRZ ;  /* 0x0000000000127805 */ /* 0x000fe4000001ff00 */
[----:B------:R-:W-:-:S02]  /*0370*/  FSETP.NAN.AND P2, PT, R13, R13, PT ;  /* 0x0000000d0d00720b */ /* 0x000fc40003f48000 */
[----:B---3--:R-:W-:Y:S02]  /*0380*/  FSETP.NAN.AND P1, PT, R11, R11, PT ;  /* 0x0000000b0b00720b */ /* 0x008fe40003f28000 */
[----:B------:R-:W-:Y:S02]  /*0390*/  @!P4 SEL R13, R13, R17, P2 ;  /* 0x000000110d0dc207 */ /* 0x000fe40001000000 */
[C---:B------:R-:W-:Y:S02]  /*03a0*/  FSETP.NAN.AND P2, PT, R12.reuse, R12, PT ;  /* 0x0000000c0c00720b */ /* 0x040fe40003f48000 */
[----:B------:R-:W-:Y:S02]  /*03b0*/  P2R R20, PR, RZ, 0x8 ;  /* 0x00000008ff147803 */ /* 0x000fe40000000000 */
[----:B------:R-:W-:Y:S02]  /*03c0*/  @!P3 SEL R12, R12, R16, P2 ;  /* 0x000000100c0cb207 */ /* 0x000fe40001000000 */
[----:B------:R-:W-:-:S02]  /*03d0*/  CS2R R16, SRZ ;  /* 0x0000000000107805 */ /* 0x000fc4000001ff00 */
[----:B------:R-:W-:Y:S02]  /*03e0*/  FSETP.GEU.AND P3, PT, R15, R11, PT ;  /* 0x0000000b0f00720b */ /* 0x000fe40003f6e000 */
[-C--:B------:R-:W-:Y:S02]  /*03f0*/  FSETP.GEU.AND P2, PT, R14, R10.reuse, PT ;  /* 0x0000000a0e00720b */ /* 0x080fe40003f4e000 */
[----:B------:R-:W-:Y:S02]  /*0400*/  @!P1 SEL R11, R11, R15, !P3 ;  /* 0x0000000f0b0b9207 */ /* 0x000fe40005800000 */
[----:B------:R-:W-:Y:S02]  /*0410*/  FSETP.NAN.AND P1, PT, R10, R10, PT ;  /* 0x0000000a0a00720b */ /* 0x000fe40003f28000 */
[----:B------:R-:W-:Y:S02]  /*0420*/  P2R R23, PR, RZ, 0x4 ;  /* 0x00000004ff177803 */ /* 0x000fe40000000000 */
[----:B------:R-:W-:-:S02]  /*0430*/  P2R R21, PR, RZ, 0x8 ;  /* 0x00000008ff157803 */ /* 0x000fc40000000000 */
[----:B------:R-:W-:Y:S02]  /*0440*/  P2R R5, PR, RZ, 0x40 ;  /* 0x00000040ff057803 */ /* 0x000fe40000000000 */
[----:B------:R-:W-:-:S05]  /*0450*/  P2R R6, PR, RZ, 0x20 ;  /* 0x00000020ff067803 */ /* 0x000fca0000000000 */
[----:B------:R-:W-:Y:S02]  /*0460*/  @!P1 SEL R10, R10, R14, !P2 ;  /* 0x0000000e0a0a9207 */ /* 0x000fe40005000000 */
[----:B------:R-:W-:Y:S02]  /*0470*/  CS2R R14, SRZ ;  /* 0x00000000000e7805 */ /* 0x000fe4000001ff00 */
[-C--:B------:R-:W-:Y:S02]  /*0480*/  FSETP.NAN.AND P1, PT, R9, R9.reuse, PT ;  /* 0x000000090900720b */ /* 0x080fe40003f28000 */
[----:B------:R-:W-:-:S04]  /*0490*/  FSETP.GEU.AND P2, PT, R13, R9, PT ;  /* 0x000000090d00720b */ /* 0x000fc80003f4e000 */
[----:B------:R-:W-:-:S07]  /*04a0*/  P2R R28, PR, RZ, 0x4 ;  /* 0x00000004ff1c7803 */ /* 0x000fce0000000000 */
[----:B------:R-:W-:Y:S02]  /*04b0*/  @!P1 SEL R9, R9, R13, !P2 ;  /* 0x0000000d09099207 */ /* 0x000fe40005000000 */
[-C--:B------:R-:W-:Y:S02]  /*04c0*/  FSETP.NAN.AND P1, PT, R8, R8.reuse, PT ;  /* 0x000000080800720b */ /* 0x080fe40003f28000 */
[----:B------:R-:W-:-:S04]  /*04d0*/  FSETP.GEU.AND P2, PT, R12, R8, PT ;  /* 0x000000080c00720b */ /* 0x000fc80003f4e000 */
[----:B------:R-:W-:-:S07]  /*04e0*/  P2R R29, PR, RZ, 0x4 ;  /* 0x00000004ff1d7803 */ /* 0x000fce0000000000 */
[----:B------:R-:W-:Y:S01]  /*04f0*/  @!P1 SEL R8, R8, R12, !P2 ;  /* 0x0000000c08089207 */ /* 0x000fe20005000000 */
[----:B------:R-:W-:-:S05]  /*0500*/  IMAD.HI R12, R30, 0x2aaaaaab, RZ ;  /* 0x2aaaaaab1e0c7827 */ /* 0x000fca00078e02ff */
[----:B------:R-:W-:-:S04]  /*0510*/  SHF.R.U32.HI R13, RZ, 0x1f, R12 ;  /* 0x0000001fff0d7819 */ /* 0x000fc8000001160c */
[----:B------:R-:W-:-:S05]  /*0520*/  LEA.HI R13, R12, R13, RZ, 0x19 ;  /* 0x0000000d0c0d7211 */ /* 0x000fca00078fc8ff */
[----:B------:R-:W-:Y:S01]  /*0530*/  IMAD R30, R13, -0x300, R30 ;  /* 0xfffffd000d1e7824 */ /* 0x000fe200078e021e */
[----:B------:R-:W-:-:S03]  /*0540*/  CS2R R12, SRZ ;  /* 0x00000000000c7805 */ /* 0x000fc6000001ff00 */
[C---:B------:R-:W-:Y:S02]  /*0550*/  IMAD.IADD R27, R30.reuse, 0x1, R3 ;  /* 0x000000011e1b7824 */ /* 0x040fe400078e0203 */
[----:B------:R-:W-:Y:S02]  /*0560*/  IMAD.IADD R31, R30, 0x1, R25 ;  /* 0x000000011e1f7824 */ /* 0x000fe400078e0219 */
[----:B------:R-:W-:-:S04]  /*0570*/  IMAD.WIDE R24, R27, 0x4, R32 ;  /* 0x000000041b187825 */ /* 0x000fc800078e0220 */
[----:B------:R-:W-:Y:S01]  /*0580*/  IMAD.WIDE R26, R31, 0x4, R32 ;  /* 0x000000041f1a7825 */ /* 0x000fe200078e0220 */
[----:B------:R1:W2:Y:S04]  /*0590*/  @!P0 LDG.E.128 R16, desc[UR6][R24.64] ;  /* 0x0000000618108981 */ /* 0x0002a8000c1e1d00 */
[----:B------:R-:W2:Y:S01]  /*05a0*/  @!P0 LDG.E.128 R12, desc[UR6][R26.64] ;  /* 0x000000061a0c8981 */ /* 0x000ea2000c1e1d00 */
[----:B-1----:R-:W-:-:S04]  /*05b0*/  IMAD.IADD R25, R30, 0x1, R22 ;  /* 0x000000011e197824 */ /* 0x002fc800078e0216 */
[----:B------:R-:W-:Y:S01]  /*05c0*/  IMAD.WIDE R24, R25, 0x4, R32 ;  /* 0x0000000419187825 */ /* 0x000fe200078e0220 */
[C---:B--2---:R-:W-:Y:S02]  /*05d0*/  FSETP.GT.AND P2, PT, R15.reuse, R19, PT ;  /* 0x000000130f00720b */ /* 0x044fe40003f44000 */
[----:B------:R-:W-:Y:S02]  /*05e0*/  FSETP.NAN.AND P1, PT, R15, R15, PT ;  /* 0x0000000f0f00720b */ /* 0x000fe40003f28000 */
[----:B------:R-:W-:-:S09]  /*05f0*/  P2R R26, PR, RZ, 0x4 ;  /* 0x00000004ff1a7803 */ /* 0x000fd20000000000 */
[----:B------:R-:W-:Y:S02]  /*0600*/  @!P2 SEL R15, R15, R19, P1 ;  /* 0x000000130f0fa207 */ /* 0x000fe40000800000 */
[C---:B------:R-:W-:Y:S02]  /*0610*/  FSETP.GT.AND P2, PT, R14.reuse, R18, PT ;  /* 0x000000120e00720b */ /* 0x040fe40003f44000 */
[----:B------:R-:W-:Y:S02]  /*0620*/  FSETP.NAN.AND P1, PT, R14, R14, PT ;  /* 0x0000000e0e00720b */ /* 0x000fe40003f28000 */
[----:B------:R-:W-:-:S09]  /*0630*/  P2R R27, PR, RZ, 0x4 ;  /* 0x00000004ff1b7803 */ /* 0x000fd20000000000 */
[----:B------:R-:W-:Y:S02]  /*0640*/  @!P2 SEL R14, R14, R18, P1 ;  /* 0x000000120e0ea207 */ /* 0x000fe40000800000 */
[----:B------:R-:W-:Y:S02]  /*0650*/  CS2R R18, SRZ ;  /* 0x0000000000127805 */ /* 0x000fe4000001ff00 */
[C---:B------:R-:W-:Y:S02]  /*0660*/  FSETP.GT.AND P2, PT, R13.reuse, R17, PT ;  /* 0x000000110d00720b */ /* 0x040fe40003f44000 */
[----:B------:R-:W-:Y:S02]  /*0670*/  FSETP.NAN.AND P1, PT, R13, R13, PT ;  /* 0x0000000d0d00720b */ /* 0x000fe40003f28000 */
[----:B------:R-:W-:-:S09]  /*0680*/  P2R R31, PR, RZ, 0x4 ;  /* 0x00000004ff1f7803 */ /* 0x000fd20000000000 */
[----:B------:R-:W-:Y:S02]  /*0690*/  @!P2 SEL R13, R13, R17, P1 ;  /* 0x000000110d0da207 */ /* 0x000fe40000800000 */
[C---:B------:R-:W-:Y:S02]  /*06a0*/  FSETP.GT.AND P2, PT, R12.reuse, R16, PT ;  /* 0x000000100c00720b */ /* 0x040fe40003f44000 */
[----:B------:R-:W-:Y:S02]  /*06b0*/  FSETP.NAN.AND P1, PT, R12, R12, PT ;  /* 0x0000000c0c00720b */ /* 0x000fe40003f28000 */
[----:B------:R-:W-:-:S09]  /*06c0*/  P2R R34, PR, RZ, 0x4 ;  /* 0x00000004ff227803 */ /* 0x000fd20000000000 */
[----:B------:R-:W-:Y:S02]  /*06d0*/  @!P2 SEL R12, R12, R16, P1 ;  /* 0x000000100c0ca207 */ /* 0x000fe40000800000 */
[----:B------:R-:W-:-:S06]  /*06e0*/  CS2R R16, SRZ ;  /* 0x0000000000107805 */ /* 0x000fcc000001ff00 */
[----:B------:R-:W2:Y:S01]  /*06f0*/  @!P0 LDG.E.128 R16, desc[UR6][R24.64] ;  /* 0x0000000618108981 */ /* 0x000ea2000c1e1d00 */
[----:B------:R-:W-:Y:S01]  /*0700*/  VIADD R3, R3, 0x8700 ;  /* 0x0000870003037836 */ /* 0x000fe20000000000 */
[-C--:B--2---:R-:W-:Y:S02]  /*0710*/  FSETP.NAN.AND P1, PT, R18, R18.reuse, PT ;  /* 0x000000121200720b */ /* 0x084fe40003f28000 */
[----:B------:R-:W-:Y:S02]  /*0720*/  FSETP.GEU.AND P2, PT, R14, R18, PT ;  /* 0x000000120e00720b */ /* 0x000fe40003f4e000 */
[----:B------:R-:W-:Y:S02]  /*0730*/  FSETP.NAN.AND P3, PT, R16, R16, PT ;  /* 0x000000101000720b */ /* 0x000fe40003f68000 */
[----:B------:R-:W-:Y:S02]  /*0740*/  P2R R22, PR, RZ, 0x4 ;  /* 0x00000004ff167803 */ /* 0x000fe40000000000 */
[----:B------:R-:W-:-:S05]  /*0750*/  FSETP.GEU.AND P4, PT, R15, R19, PT ;  /* 0x000000130f00720b */ /* 0x000fca0003f8e000 */
[----:B------:R-:W-:Y:S02]  /*0760*/  @!P1 SEL R18, R18, R14, !P2 ;  /* 0x0000000e12129207 */ /* 0x000fe40005000000 */
[-C--:B------:R-:W-:Y:S02]  /*0770*/  FSETP.NAN.AND P2, PT, R17, R17.reuse, PT ;  /* 0x000000111100720b */ /* 0x080fe40003f48000 */
[----:B------:R-:W-:-:S11]  /*0780*/  FSETP.GEU.AND P1, PT, R13, R17, PT ;  /* 0x000000110d00720b */ /* 0x000fd60003f2e000 */
[----:B------:R-:W-:Y:S02]  /*0790*/  @!P2 SEL R17, R17, R13, !P1 ;  /* 0x0000000d1111a207 */ /* 0x000fe40004800000 */
[----:B------:R-:W-:Y:S02]  /*07a0*/  FSETP.GEU.AND P2, PT, R12, R16, PT ;  /* 0x000000100c00720b */ /* 0x000fe40003f4e000 */
[----:B------:R-:W-:Y:S02]  /*07b0*/  P2R R13, PR, RZ, 0x2 ;  /* 0x00000002ff0d7803 */ /* 0x000fe40000000000 */
[----:B------:R-:W-:Y:S02]  /*07c0*/  @!P3 SEL R16, R16, R12, !P2 ;  /* 0x0000000c1010b207 */ /* 0x000fe40005000000 */
[----:B------:R-:W-:Y:S02]  /*07d0*/  FSETP.NAN.AND P3, PT, R19, R19, PT ;  /* 0x000000131300720b */ /* 0x000fe40003f68000 */
[----:B------:R-:W-:-:S02]  /*07e0*/  P2R R14, PR, RZ, 0x4 ;  /* 0x00000004ff0e7803 */ /* 0x000fc40000000000 */
[----:B------:R-:W-:Y:S02]  /*07f0*/  ISETP.NE.AND P2, PT, R23, RZ, PT ;  /* 0x000000ff1700720c */ /* 0x000fe40003f45270 */
[----:B------:R-:W-:Y:S01]  /*0800*/  ISETP.NE.AND P1, PT, R21, RZ, PT ;  /* 0x000000ff1500720c */ /* 0x000fe20003f25270 */
[----:B------:R-:W-:Y:S01]  /*0810*/  IMAD.IADD R21, R4, 0x1, R3 ;  /* 0x0000000104157824 */ /* 0x000fe200078e0203 */
[----:B------:R-:W-:-:S05]  /*0820*/  P2R R12, PR, RZ, 0x10 ;  /* 0x00000010ff0c7803 */ /* 0x000fca0000000000 */
[----:B------:R-:W-:Y:S02]  /*0830*/  @!P3 SEL R19, R19, R15, !P4 ;  /* 0x0000000f1313b207 */ /* 0x000fe40006000000 */
[----:B------:R-:W-:Y:S02]  /*0840*/  P2R R15, PR, RZ, 0x4 ;  /* 0x00000004ff0f7803 */ /* 0x000fe40000000000 */
[----:B------:R-:W-:-:S04]  /*0850*/  ISETP.NE.AND P2, PT, R28, RZ, PT ;  /* 0x000000ff1c00720c */ /* 0x000fc80003f45270 */
        /* <DEDUP_REMOVED lines=9> */
[----:B------:R-:W-:Y:S02]  /*08f0*/  ISETP.NE.AND P2, PT, R5, RZ, PT ;  /* 0x000000ff0500720c */ /* 0x000fe40003f45270 */
[----:B------:R-:W-:Y:S02]  /*0900*/  CS2R R4, SRZ ;  /* 0x0000000000047805 */ /* 0x000fe4000001ff00 */
[----:B------:R-:W-:Y:S02]  /*0910*/  P2R R29, PR, RZ, 0x4 ;  /* 0x00000004ff1d7803 */ /* 0x000fe40000000000 */
[----:B------:R-:W-:-:S04]  /*0920*/  ISETP.NE.AND P2, PT, R6, RZ, PT ;  /* 0x000000ff0600720c */ /* 0x000fc80003f45270 */
[----:B------:R-:W-:Y:S02]  /*0930*/  P2R R31, PR, RZ, 0x4 ;  /* 0x00000004ff1f7803 */ /* 0x000fe40000000000 */
[----:B------:R-:W-:Y:S02]  /*0940*/  ISETP.NE.AND P2, PT, R7, RZ, PT ;  /* 0x000000ff0700720c */ /* 0x000fe40003f45270 */
[----:B------:R-:W-:Y:S02]  /*0950*/  CS2R R6, SRZ ;  /* 0x0000000000067805 */ /* 0x000fe4000001ff00 */
[----:B------:R-:W-:Y:S02]  /*0960*/  P2R R34, PR, RZ, 0x4 ;  /* 0x00000004ff227803 */ /* 0x000fe40000000000 */
[----:B------:R-:W-:Y:S01]  /*0970*/  ISETP.NE.AND P2, PT, R20, RZ, PT ;  /* 0x000000ff1400720c */ /* 0x000fe20003f45270 */
[----:B------:R-:W-:-:S03]  /*0980*/  IMAD.WIDE R20, R21, 0x4, R32 ;  /* 0x0000000415147825 */ /* 0x000fc600078e0220 */
[----:B------:R-:W-:Y:S02]  /*0990*/  P2R R35, PR, RZ, 0x4 ;  /* 0x00000004ff237803 */ /* 0x000fe40000000000 */
[----:B------:R-:W2:Y:S01]  /*09a0*/  @!P0 LDG.E.128 R4, desc[UR6][R20.64] ;  /* 0x0000000614048981 */ /* 0x000ea2000c1e1d00 */
[----:B------:R-:W-:-:S04]  /*09b0*/  IMAD.IADD R3, R30, 0x1, R3 ;  /* 0x000000011e037824 */ /* 0x000fc800078e0203 */
[----:B------:R-:W-:Y:S01]  /*09c0*/  IMAD.WIDE R32, R3, 0x4, R32 ;  /* 0x0000000403207825 */ /* 0x000fe200078e0220 */
[-C--:B--2---:R-:W-:Y:S02]  /*09d0*/  FSETP.NAN.AND P4, PT, R4, R4.reuse, PT ;  /* 0x000000040400720b */ /* 0x084fe40003f88000 */
[----:B------:R-:W-:Y:S02]  /*09e0*/  FSETP.NAN.AND P5, PT, R5, R5, PT ;  /* 0x000000050500720b */ /* 0x000fe40003fa8000 */
[----:B------:R-:W-:Y:S02]  /*09f0*/  FSETP.GEU.AND P3, PT, R8, R4, PT ;  /* 0x000000040800720b */ /* 0x000fe40003f6e000 */
[----:B------:R-:W-:Y:S02]  /*0a00*/  FSETP.NAN.AND P6, PT, R6, R6, PT ;  /* 0x000000060600720b */ /* 0x000fe40003fc8000 */
[----:B------:R-:W-:-:S05]  /*0a10*/  FSETP.NAN.AND P2, PT, R7, R7, PT ;  /* 0x000000070700720b */ /* 0x000fca0003f48000 */
[----:B------:R-:W-:Y:S02]  /*0a20*/  @!P4 SEL R4, R4, R8, !P3 ;  /* 0x000000080404c207 */ /* 0x000fe40005800000 */
[----:B------:R-:W-:-:S04]  /*0a30*/  FSETP.GEU.AND P4, PT, R9, R5, PT ;  /* 0x000000050900720b */ /* 0x000fc80003f8e000 */
[----:B------:R-:W-:Y:S02]  /*0a40*/  @!P5 SEL R5, R5, R9, !P4 ;  /* 0x000000090505d207 */ /* 0x000fe40006000000 */
[----:B------:R-:W-:-:S04]  /*0a50*/  FSETP.GEU.AND P5, PT, R10, R6, PT ;  /* 0x000000060a00720b */ /* 0x000fc80003fae000 */
[----:B------:R-:W-:Y:S02]  /*0a60*/  @!P6 SEL R6, R6, R10, !P5 ;  /* 0x0000000a0606e207 */ /* 0x000fe40006800000 */
[----:B------:R-:W-:-:S04]  /*0a70*/  FSETP.GEU.AND P6, PT, R11, R7, PT ;  /* 0x000000070b00720b */ /* 0x000fc80003fce000 */
[----:B------:R-:W-:Y:S02]  /*0a80*/  @!P2 SEL R7, R7, R11, !P6 ;  /* 0x0000000b0707a207 */ /* 0x000fe40007000000 */
[----:B------:R-:W-:-:S04]  /*0a90*/  ISETP.NE.AND P2, PT, R35, RZ, PT ;  /* 0x000000ff2300720c */ /* 0x000fc80003f45270 */
[----:B------:R-:W-:Y:S02]  /*0aa0*/  SEL R8, RZ, 0x1, !P2 ;  /* 0x00000001ff087807 */ /* 0x000fe40005000000 */
[----:B------:R-:W-:-:S04]  /*0ab0*/  ISETP.NE.AND P2, PT, R34, RZ, PT ;  /* 0x000000ff2200720c */ /* 0x000fc80003f45270 */
[----:B------:R-:W-:Y:S02]  /*0ac0*/  SEL R9, RZ, 0x1, !P2 ;  /* 0x00000001ff097807 */ /* 0x000fe40005000000 */
[----:B------:R-:W-:-:S04]  /*0ad0*/  ISETP.NE.AND P2, PT, R31, RZ, PT ;  /* 0x000000ff1f00720c */ /* 0x000fc80003f45270 */
[----:B------:R-:W-:Y:S02]  /*0ae0*/  SEL R10, RZ, 0x1, !P2 ;  /* 0x00000001ff0a7807 */ /* 0x000fe40005000000 */
[----:B------:R-:W-:-:S04]  /*0af0*/  ISETP.NE.AND P2, PT, R29, RZ, PT ;  /* 0x000000ff1d00720c */ /* 0x000fc80003f45270 */
[----:B------:R-:W-:Y:S02]  /*0b00*/  SEL R11, RZ, 0x1, !P2 ;  /* 0x00000001ff0b7807 */ /* 0x000fe40005000000 */
[----:B------:R-:W-:Y:S02]  /*0b10*/  ISETP.NE.AND P2, PT, R28, RZ, PT ;  /* 0x000000ff1c00720c */ /* 0x000fe40003f45270 */
[----:B------:R-:W-:Y:S02]  /*0b20*/  SEL R11, R11, 0x2, P1 ;  /* 0x000000020b0b7807 */ /* 0x000fe40000800000 */
[----:B------:R-:W-:Y:S02]  /*0b30*/  SEL R20, RZ, 0x1, !P2 ;  /* 0x00000001ff147807 */ /* 0x000fe40005000000 */
[----:B------:R-:W-:Y:S02]  /*0b40*/  ISETP.NE.AND P2, PT, R27, RZ, PT ;  /* 0x000000ff1b00720c */ /* 0x000fe40003f45270 */
[----:B------:R-:W-:-:S02]  /*0b50*/  SEL R11, R11, 0x3, P6 ;  /* 0x000000030b0b7807 */ /* 0x000fc40003000000 */
[----:B------:R-:W-:Y:S02]  /*0b60*/  SEL R21, RZ, 0x1, !P2 ;  /* 0x00000001ff157807 */ /* 0x000fe40005000000 */
[----:B------:R-:W-:Y:S02]  /*0b70*/  ISETP.NE.AND P2, PT, R25, RZ, PT ;  /* 0x000000ff1900720c */ /* 0x000fe40003f45270 */
[----:B------:R-:W-:Y:S02]  /*0b80*/  ISETP.NE.AND P6, PT, R22, RZ, PT ;  /* 0x000000ff1600720c */ /* 0x000fe40003fc5270 */
[----:B------:R-:W-:Y:S02]  /*0b90*/  SEL R25, RZ, 0x1, !P2 ;  /* 0x00000001ff197807 */ /* 0x000fe40005000000 */
[----:B------:R-:W-:Y:S02]  /*0ba0*/  ISETP.NE.AND P2, PT, R24, RZ, PT ;  /* 0x000000ff1800720c */ /* 0x000fe40003f45270 */
[----:B------:R-:W-:-:S02]  /*0bb0*/  ISETP.NE.AND P1, PT, R13, RZ, PT ;  /* 0x000000ff0d00720c */ /* 0x000fc40003f25270 */
[----:B------:R-:W-:Y:S02]  /*0bc0*/  SEL R8, R8, 0x2, P2 ;  /* 0x0000000208087807 */ /* 0x000fe40001000000 */
[----:B------:R-:W-:Y:S02]  /*0bd0*/  ISETP.NE.AND P2, PT, R23, RZ, PT ;  /* 0x000000ff1700720c */ /* 0x000fe40003f45270 */
[----:B------:R-:W-:Y:S02]  /*0be0*/  SEL R8, R8, 0x3, P3 ;  /* 0x0000000308087807 */ /* 0x000fe40001800000 */
[----:B------:R-:W-:Y:S02]  /*0bf0*/  SEL R9, R9, 0x2, P2 ;  /* 0x0000000209097807 */ /* 0x000fe40001000000 */
[----:B------:R-:W-:Y:S02]  /*0c00*/  ISETP.NE.AND P2, PT, R15, RZ, PT ;  /* 0x000000ff0f00720c */ /* 0x000fe40003f45270 */
[----:B------:R-:W-:-:S02]  /*0c10*/  SEL R9, R9, 0x3, P4 ;  /* 0x0000000309097807 */ /* 0x000fc40002000000 */
[----:B------:R-:W-:Y:S02]  /*0c20*/  SEL R10, R10, 0x2, P2 ;  /* 0x000000020a0a7807 */ /* 0x000fe40001000000 */
[----:B------:R-:W-:Y:S02]  /*0c30*/  PRMT R3, R8, 0x3340, R9 ;  /* 0x0000334008037816 */ /* 0x000fe40000000009 */
[----:B------:R-:W-:Y:S02]  /*0c40*/  CS2R R8, SRZ ;  /* 0x0000000000087805 */ /* 0x000fe4000001ff00 */
[----:B------:R-:W-:Y:S02]  /*0c50*/  SEL R10, R10, 0x3, P5 ;  /* 0x000000030a0a7807 */ /* 0x000fe40002800000 */
[----:B------:R-:W-:Y:S02]  /*0c60*/  ISETP.NE.AND P3, PT, R26, RZ, PT ;  /* 0x000000ff1a00720c */ /* 0x000fe40003f65270 */
[----:B------:R-:W-:-:S02]  /*0c70*/  PRMT R22, R10, 0x3340, R11 ;  /* 0x000033400a167816 */ /* 0x000fc4000000000b */
[----:B------:R-:W-:Y:S02]  /*0c80*/  CS2R R10, SRZ ;  /* 0x00000000000a7805 */ /* 0x000fe4000001ff00 */
[----:B------:R-:W-:Y:S02]  /*0c90*/  ISETP.NE.AND P5, PT, R12, RZ, PT ;  /* 0x000000ff0c00720c */ /* 0x000fe40003fa5270 */
[----:B------:R-:W-:Y:S01]  /*0ca0*/  SEL R25, R25, 0x2, P6 ;  /* 0x0000000219197807 */ /* 0x000fe20003000000 */
[----:B------:R-:W1:Y:S01]  /*0cb0*/  S2R R13, SR_TID.X ;  /* 0x00000000000d7919 */ /* 0x000e620000002100 */
[----:B------:R-:W-:Y:S01]  /*0cc0*/  ISETP.NE.AND P2, PT, R14, RZ, PT ;  /* 0x000000ff0e00720c */ /* 0x000fe20003f45270 */
[----:B------:R-:W2:Y:S01]  /*0cd0*/  @!P0 LDG.E.128 R8, desc[UR6][R32.64] ;  /* 0x0000000620088981 */ /* 0x000ea2000c1e1d00 */
[----:B------:R-:W-:Y:S01]  /*0ce0*/  PRMT R22, R3, 0x5410, R22 ;  /* 0x0000541003167816 */ /* 0x000fe20000000016 */
[----:B----4-:R-:W-:Y:S01]  /*0cf0*/  UPRMT UR4, UR5, 0x654, UR4 ;  /* 0x0000065405047896 */ /* 0x010fe20008000004 */
[----:B------:R-:W-:Y:S01]  /*0d00*/  SEL R3, RZ, 0x1, !P3 ;  /* 0x00000001ff037807 */ /* 0x000fe20005800000 */
[----:B------:R-:W-:Y:S01]  /*0d10*/  IMAD.SHL.U32 R36, R36, 0x4, RZ ;  /* 0x0000000424247824 */ /* 0x000fe200078e00ff */
[----:B------:R-:W-:-:S02]  /*0d20*/  SEL R21, R21, 0x2, P1 ;  /* 0x0000000215157807 */ /* 0x000fc40000800000 */
[----:B------:R-:W-:Y:S02]  /*0d30*/  SEL R3, R3, 0x2, P5 ;  /* 0x0000000203037807 */ /* 0x000fe40002800000 */
[----:B------:R-:W-:Y:S02]  /*0d40*/  SEL R20, R20, 0x2, P2 ;  /* 0x0000000214147807 */ /* 0x000fe40001000000 */
[----:B------:R-:W-:-:S05]  /*0d50*/  LEA R24, R2, UR4, 0x2 ;  /* 0x0000000402187c11 */ /* 0x000fca000f8e10ff */
[----:B------:R3:W-:Y:S01]  /*0d60*/  STS.128 [R24], R4 ;  /* 0x0000000418007388 */ /* 0x0007e20000000c00 */
[----:B-1----:R-:W-:-:S05]  /*0d70*/  IMAD.SHL.U32 R13, R13, 0x4, RZ ;  /* 0x000000040d0d7824 */ /* 0x002fca00078e00ff */
[----:B------:R-:W-:Y:S02]  /*0d80*/  LOP3.LUT R13, R13, 0x1fc, RZ, 0xc0, !PT ;  /* 0x000001fc0d0d7812 */ /* 0x000fe400078ec0ff */
[-C--:B--2---:R-:W-:Y:S02]  /*0d90*/  FSETP.NAN.AND P4, PT, R11, R11.reuse, PT ;  /* 0x0000000b0b00720b */ /* 0x084fe40003f88000 */
[----:B------:R-:W-:Y:S02]  /*0da0*/  FSETP.GEU.AND P3, PT, R19, R11, PT ;  /* 0x0000000b1300720b */ /* 0x000fe40003f6e000 */
[----:B------:R-:W-:Y:S02]  /*0db0*/  FSETP.NAN.AND P5, PT, R9, R9, PT ;  /* 0x000000090900720b */ /* 0x000fe40003fa8000 */
[----:B------:R-:W-:Y:S02]  /*0dc0*/  FSETP.GEU.AND P6, PT, R18, R10, PT ;  /* 0x0000000a1200720b */ /* 0x000fe40003fce000 */
[----:B------:R-:W-:-:S02]  /*0dd0*/  SEL R3, R3, 0x3, P3 ;  /* 0x0000000303037807 */ /* 0x000fc40001800000 */
[----:B------:R-:W-:Y:S02]  /*0de0*/  SEL R12, R25, 0x3, P6 ;  /* 0x00000003190c7807 */ /* 0x000fe40003000000 */
[----:B------:R-:W-:Y:S02]  /*0df0*/  FSETP.GEU.AND P1, PT, R16, R8, PT ;  /* 0x000000081000720b */ /* 0x000fe40003f2e000 */
[----:B------:R-:W-:Y:S02]  /*0e00*/  @!P4 SEL R11, R11, R19, !P3 ;  /* 0x000000130b0bc207 */ /* 0x000fe40005800000 */
[----:B------:R-:W-:Y:S02]  /*0e10*/  FSETP.NAN.AND P4, PT, R10, R10, PT ;  /* 0x0000000a0a00720b */ /* 0x000fe40003f88000 */
[----:B------:R-:W-:Y:S02]  /*0e20*/  FSETP.NAN.AND P3, PT, R8, R8, PT ;  /* 0x000000080800720b */ /* 0x000fe40003f68000 */
[----:B------:R-:W-:-:S02]  /*0e30*/  FSETP.GEU.AND P2, PT, R17, R9, PT ;  /* 0x000000091100720b */ /* 0x000fc40003f4e000 */
[----:B------:R-:W-:Y:S02]  /*0e40*/  PRMT R3, R12, 0x3340, R3 ;  /* 0x000033400c037816 */ /* 0x000fe40000000003 */
[----:B------:R-:W-:Y:S02]  /*0e50*/  SEL R20, R20, 0x3, P1 ;  /* 0x0000000314147807 */ /* 0x000fe40000800000 */
[----:B------:R-:W-:Y:S02]  /*0e60*/  SEL R21, R21, 0x3, P2 ;  /* 0x0000000315157807 */ /* 0x000fe40001000000 */
[----:B------:R-:W-:Y:S02]  /*0e70*/  LOP3.LUT R12, R0, R2, RZ, 0xfc, !PT ;  /* 0x00000002000c7212 */ /* 0x000fe400078efcff */
[----:B------:R-:W-:Y:S02]  /*0e80*/  @!P4 SEL R10, R10, R18, !P6 ;  /* 0x000000120a0ac207 */ /* 0x000fe40007000000 */
[----:B------:R-:W-:-:S02]  /*0e90*/  @!P5 SEL R9, R9, R17, !P2 ;  /* 0x000000110909d207 */ /* 0x000fc40005000000 */
[----:B------:R-:W-:Y:S02]  /*0ea0*/  PRMT R20, R20, 0x3340, R21 ;  /* 0x0000334014147816 */ /* 0x000fe40000000015 */
[----:B------:R-:W-:Y:S02]  /*0eb0*/  IADD3 R18, P2, R12, UR8, RZ ;  /* 0x000000080c127c10 */ /* 0x000fe4000ff5e0ff */
[----:B------:R-:W-:Y:S02]  /*0ec0*/  @!P3 SEL R8, R8, R16, !P1 ;  /* 0x000000100808b207 */ /* 0x000fe40004800000 */
[----:B------:R-:W-:Y:S02]  /*0ed0*/  LEA.HI.X.SX32 R19, R12, UR9, 0x1, P2 ;  /* 0x000000090c137c11 */ /* 0x000fe400090f0eff */
[----:B------:R-:W-:Y:S01]  /*0ee0*/  PRMT R23, R20, 0x5410, R3 ;  /* 0x0000541014177816 */ /* 0x000fe20000000003 */
[----:B------:R-:W-:Y:S01]  /*0ef0*/  STS.128 [R24+0x10], R8 ;  /* 0x0000100818007388 */ /* 0x000fe20000000c00 */
[----:B------:R-:W-:Y:S01]  /*0f00*/  LEA R16, R13, UR4, 0x2 ;  /* 0x000000040d107c11 */ /* 0x000fe2000f8e10ff */
[----:B------:R-:W1:Y:S01]  /*0f10*/  LDC.64 R2, c[0x0][0x220] ;  /* 0x00008800ff027b82 */ /* 0x000e620000000a00 */
[----:B------:R-:W-:Y:S01]  /*0f20*/  LOP3.LUT R17, R36, 0x1fc, RZ, 0xc0, !PT ;  /* 0x000001fc24117812 */ /* 0x000fe200078ec0ff */
[----:B------:R-:W-:Y:S01]  /*0f30*/  @!P0 STG.E.64 desc[UR6][R18.64], R22 ;  /* 0x0000001612008986 */ /* 0x000fe2000c101b06 */
[----:B------:R-:W-:-:S02]  /*0f40*/  ULDC.64 UR4, c[0x0][0x220] ;  /* 0x0000880000047ab9 */ /* 0x000fc40000000a00 */
[----:B------:R-:W-:-:S03]  /*0f50*/  LOP3.LUT R21, R0, R17, RZ, 0xfc, !PT ;  /* 0x0000001100157212 */ /* 0x000fc600078efcff */
[----:B------:R-:W-:Y:S01]  /*0f60*/  BAR.SYNC.DEFER_BLOCKING 0x0 ;  /* 0x0000000000007b1d */ /* 0x000fe20000010000 */
[----:B------:R-:W-:Y:S02]  /*0f70*/  LOP3.LUT R17, R0, 0x200, R17, 0xfe, !PT ;  /* 0x0000020000117812 */ /* 0x000fe400078efe11 */
[----:B------:R-:W-:Y:S02]  /*0f80*/  ISETP.GE.AND P2, PT, R21, 0x24c00, PT ;  /* 0x00024c001500780c */ /* 0x000fe40003f46270 */
[----:B------:R-:W-:Y:S02]  /*0f90*/  ISETP.GE.AND P0, PT, R17, 0x24c00, PT ;  /* 0x00024c001100780c */ /* 0x000fe40003f06270 */
[----:B------:R-:W-:Y:S02]  /*0fa0*/  SHF.R.S32.HI R0, RZ, 0x1f, R0 ;  /* 0x0000001fff007819 */ /* 0x000fe40000011400 */
[----:B---3--:R-:W-:-:S04]  /*0fb0*/  LEA R4, P1, R21, UR4, 0x2 ;  /* 0x0000000415047c11 */ /* 0x008fc8000f8210ff */
[C---:B------:R-:W-:Y:S01]  /*0fc0*/  LEA.HI.X R5, R21.reuse, UR5, R0, 0x2, P1 ;  /* 0x0000000515057c11 */ /* 0x040fe200088f1400 */
[----:B-1----:R-:W-:Y:S01]  /*0fd0*/  IMAD.WIDE R2, R21, 0x4, R2 ;  /* 0x0000000415027825 */ /* 0x002fe200078e0202 */
[----:B------:R-:W1:Y:S04]  /*0fe0*/  LDS.128 R12, [R16] ;  /* 0x00000000100c7984 */ /* 0x000e680000000c00 */
[----:B-1----:R1:W-:Y:S01]  /*0ff0*/  @!P2 STG.E.128 desc[UR6][R2.64], R12 ;  /* 0x0000000c0200a986 */ /* 0x0023e2000c101d06 */
[----:B------:R-:W-:Y:S05]  /*1000*/  @P0 EXIT ;  /* 0x000000000000094d */ /* 0x000fea0003800000 */
[----:B------:R-:W0:Y:S04]  /*1010*/  LDS.128 R16, [R16+0x800] ;  /* 0x0008000010107984 */ /* 0x000e280000000c00 */
[----:B0-----:R-:W-:Y:S01]  /*1020*/  STG.E.128 desc[UR6][R4.64+0x800], R16 ;  /* 0x0008001004007986 */ /* 0x001fe2000c101d06 */
[----:B------:R-:W-:Y:S05]  /*1030*/  EXIT ;  /* 0x000000000000794d */ /* 0x000fea0003800000 */
.L_x_0:
[----:B------:R-:W-:-:S00]  /*1040*/  BRA `(.L_x_0) ;  /* 0xfffffffc00fc7947 */ /* 0x000fc0000383ffff */
[----:B------:R-:W-:-:S00]  /*1050*/  NOP ;  /* 0x0000000000007918 */ /* 0x000fc00000000000 */
        /* <DEDUP_REMOVED lines=10> */
.L_x_1:


//--------------------- .nv.shared.triton_poi_fused_max_pool2d_with_indices_34 --------------------------
	.section	.nv.shared.triton_poi_fused_max_pool2d_with_indices_34,"aw",@nobits
	.sectionflags	@""
	.align	16
	.zero		1024


//--------------------- .nv.constant0.triton_poi_fused_max_pool2d_with_indices_34 --------------------------
	.section	.nv.constant0.triton_poi_fused_max_pool2d_with_indices_34,"a",@progbits
	.sectionflags	@""
	.align	4
.nv.constant0.triton_poi_fused_max_pool2d_with_indices_34:
	.zero		556
